//
// Generated by NVIDIA NVVM Compiler
//
// Compiler Build ID: CL-36424714
// Cuda compilation tools, release 13.0, V13.0.88
// Based on NVVM 20.0.0
//

.version 9.0
.target sm_100
.address_size 64

	// .globl	_Z11convulutionPiS_S_ii

.visible .entry _Z11convulutionPiS_S_ii(
	.param .u64 .ptr .align 1 _Z11convulutionPiS_S_ii_param_0,
	.param .u64 .ptr .align 1 _Z11convulutionPiS_S_ii_param_1,
	.param .u64 .ptr .align 1 _Z11convulutionPiS_S_ii_param_2,
	.param .u32 _Z11convulutionPiS_S_ii_param_3,
	.param .u32 _Z11convulutionPiS_S_ii_param_4
)
{
	.reg .pred 	%p<55>;
	.reg .b32 	%r<89>;
	.reg .b32 	%f<81>;
	.reg .b64 	%rd<47>;

	ld.param.u64 	%rd7, [_Z11convulutionPiS_S_ii_param_0];
	ld.param.u64 	%rd8, [_Z11convulutionPiS_S_ii_param_1];
	ld.param.u64 	%rd6, [_Z11convulutionPiS_S_ii_param_2];
	ld.param.u32 	%r28, [_Z11convulutionPiS_S_ii_param_3];
	ld.param.u32 	%r29, [_Z11convulutionPiS_S_ii_param_4];
	cvta.to.global.u64 	%rd1, %rd8;
	cvta.to.global.u64 	%rd2, %rd7;
	mov.u32 	%r30, %ctaid.x;
	mov.u32 	%r31, %ntid.x;
	mov.u32 	%r32, %tid.x;
	mad.lo.s32 	%r1, %r30, %r31, %r32;
	shr.u32 	%r33, %r29, 31;
	add.s32 	%r34, %r29, %r33;
	shr.s32 	%r35, %r34, 1;
	sub.s32 	%r2, %r1, %r35;
	setp.lt.s32 	%p1, %r29, 1;
	mov.f32 	%f60, 0f00000000;
	@%p1 bra 	$L__BB0_41;
	and.b32  	%r3, %r29, 7;
	setp.lt.u32 	%p2, %r29, 8;
	mov.b32 	%r87, 0;
	mov.f32 	%f60, 0f00000000;
	@%p2 bra 	$L__BB0_20;
	and.b32  	%r87, %r29, 2147483640;
	mov.b32 	%r85, 0;
	mov.f32 	%f60, 0f00000000;
$L__BB0_3:
	.pragma "nounroll";
	add.s32 	%r6, %r2, %r85;
	setp.lt.s32 	%p3, %r6, 0;
	setp.gt.s32 	%p4, %r6, %r28;
	mul.wide.u32 	%rd9, %r85, 4;
	add.s64 	%rd3, %rd1, %rd9;
	or.pred  	%p5, %p3, %p4;
	@%p5 bra 	$L__BB0_5;
	mul.wide.u32 	%rd10, %r6, 4;
	add.s64 	%rd11, %rd2, %rd10;
	ld.global.u32 	%r38, [%rd11];
	ld.global.u32 	%r39, [%rd3];
	mul.lo.s32 	%r40, %r39, %r38;
	cvt.rn.f32.s32 	%f42, %r40;
	add.f32 	%f60, %f60, %f42;
$L__BB0_5:
	add.s32 	%r7, %r6, 1;
	setp.lt.s32 	%p6, %r7, 0;
	setp.gt.s32 	%p7, %r7, %r28;
	or.pred  	%p8, %p6, %p7;
	@%p8 bra 	$L__BB0_7;
	mul.wide.u32 	%rd12, %r7, 4;
	add.s64 	%rd13, %rd2, %rd12;
	ld.global.u32 	%r41, [%rd13];
	ld.global.u32 	%r42, [%rd3+4];
	mul.lo.s32 	%r43, %r42, %r41;
	cvt.rn.f32.s32 	%f43, %r43;
	add.f32 	%f60, %f60, %f43;
$L__BB0_7:
	add.s32 	%r8, %r6, 2;
	setp.lt.s32 	%p9, %r8, 0;
	setp.gt.s32 	%p10, %r8, %r28;
	or.pred  	%p11, %p9, %p10;
	@%p11 bra 	$L__BB0_9;
	mul.wide.u32 	%rd14, %r8, 4;
	add.s64 	%rd15, %rd2, %rd14;
	ld.global.u32 	%r44, [%rd15];
	ld.global.u32 	%r45, [%rd3+8];
	mul.lo.s32 	%r46, %r45, %r44;
	cvt.rn.f32.s32 	%f44, %r46;
	add.f32 	%f60, %f60, %f44;
$L__BB0_9:
	add.s32 	%r9, %r6, 3;
	setp.lt.s32 	%p12, %r9, 0;
	setp.gt.s32 	%p13, %r9, %r28;
	or.pred  	%p14, %p12, %p13;
	@%p14 bra 	$L__BB0_11;
	mul.wide.u32 	%rd16, %r9, 4;
	add.s64 	%rd17, %rd2, %rd16;
	ld.global.u32 	%r47, [%rd17];
	ld.global.u32 	%r48, [%rd3+12];
	mul.lo.s32 	%r49, %r48, %r47;
	cvt.rn.f32.s32 	%f45, %r49;
	add.f32 	%f60, %f60, %f45;
$L__BB0_11:
	add.s32 	%r10, %r6, 4;
	setp.lt.s32 	%p15, %r10, 0;
	setp.gt.s32 	%p16, %r10, %r28;
	or.pred  	%p17, %p15, %p16;
	@%p17 bra 	$L__BB0_13;
	mul.wide.u32 	%rd18, %r10, 4;
	add.s64 	%rd19, %rd2, %rd18;
	ld.global.u32 	%r50, [%rd19];
	ld.global.u32 	%r51, [%rd3+16];
	mul.lo.s32 	%r52, %r51, %r50;
	cvt.rn.f32.s32 	%f46, %r52;
	add.f32 	%f60, %f60, %f46;
$L__BB0_13:
	add.s32 	%r11, %r6, 5;
	setp.lt.s32 	%p18, %r11, 0;
	setp.gt.s32 	%p19, %r11, %r28;
	or.pred  	%p20, %p18, %p19;
	@%p20 bra 	$L__BB0_15;
	mul.wide.u32 	%rd20, %r11, 4;
	add.s64 	%rd21, %rd2, %rd20;
	ld.global.u32 	%r53, [%rd21];
	ld.global.u32 	%r54, [%rd3+20];
	mul.lo.s32 	%r55, %r54, %r53;
	cvt.rn.f32.s32 	%f47, %r55;
	add.f32 	%f60, %f60, %f47;
$L__BB0_15:
	add.s32 	%r12, %r6, 6;
	setp.lt.s32 	%p21, %r12, 0;
	setp.gt.s32 	%p22, %r12, %r28;
	or.pred  	%p23, %p21, %p22;
	@%p23 bra 	$L__BB0_17;
	mul.wide.u32 	%rd22, %r12, 4;
	add.s64 	%rd23, %rd2, %rd22;
	ld.global.u32 	%r56, [%rd23];
	ld.global.u32 	%r57, [%rd3+24];
	mul.lo.s32 	%r58, %r57, %r56;
	cvt.rn.f32.s32 	%f48, %r58;
	add.f32 	%f60, %f60, %f48;
$L__BB0_17:
	add.s32 	%r13, %r6, 7;
	setp.lt.s32 	%p24, %r13, 0;
	setp.gt.s32 	%p25, %r13, %r28;
	or.pred  	%p26, %p24, %p25;
	@%p26 bra 	$L__BB0_19;
	mul.wide.u32 	%rd24, %r13, 4;
	add.s64 	%rd25, %rd2, %rd24;
	ld.global.u32 	%r59, [%rd25];
	ld.global.u32 	%r60, [%rd3+28];
	mul.lo.s32 	%r61, %r60, %r59;
	cvt.rn.f32.s32 	%f49, %r61;
	add.f32 	%f60, %f60, %f49;
$L__BB0_19:
	add.s32 	%r85, %r85, 8;
	setp.ne.s32 	%p27, %r85, %r87;
	@%p27 bra 	$L__BB0_3;
$L__BB0_20:
	setp.eq.s32 	%p28, %r3, 0;
	@%p28 bra 	$L__BB0_41;
	and.b32  	%r16, %r29, 3;
	setp.lt.u32 	%p29, %r3, 4;
	@%p29 bra 	$L__BB0_31;
	add.s32 	%r17, %r2, %r87;
	setp.lt.s32 	%p30, %r17, 0;
	setp.gt.s32 	%p31, %r17, %r28;
	mul.wide.u32 	%rd26, %r87, 4;
	add.s64 	%rd4, %rd1, %rd26;
	or.pred  	%p32, %p30, %p31;
	@%p32 bra 	$L__BB0_24;
	mul.wide.u32 	%rd27, %r17, 4;
	add.s64 	%rd28, %rd2, %rd27;
	ld.global.u32 	%r62, [%rd28];
	ld.global.u32 	%r63, [%rd4];
	mul.lo.s32 	%r64, %r63, %r62;
	cvt.rn.f32.s32 	%f51, %r64;
	add.f32 	%f60, %f60, %f51;
$L__BB0_24:
	add.s32 	%r18, %r17, 1;
	setp.lt.s32 	%p33, %r18, 0;
	setp.gt.s32 	%p34, %r18, %r28;
	or.pred  	%p35, %p33, %p34;
	@%p35 bra 	$L__BB0_26;
	mul.wide.u32 	%rd29, %r18, 4;
	add.s64 	%rd30, %rd2, %rd29;
	ld.global.u32 	%r65, [%rd30];
	ld.global.u32 	%r66, [%rd4+4];
	mul.lo.s32 	%r67, %r66, %r65;
	cvt.rn.f32.s32 	%f52, %r67;
	add.f32 	%f60, %f60, %f52;
$L__BB0_26:
	add.s32 	%r19, %r17, 2;
	setp.lt.s32 	%p36, %r19, 0;
	setp.gt.s32 	%p37, %r19, %r28;
	or.pred  	%p38, %p36, %p37;
	@%p38 bra 	$L__BB0_28;
	mul.wide.u32 	%rd31, %r19, 4;
	add.s64 	%rd32, %rd2, %rd31;
	ld.global.u32 	%r68, [%rd32];
	ld.global.u32 	%r69, [%rd4+8];
	mul.lo.s32 	%r70, %r69, %r68;
	cvt.rn.f32.s32 	%f53, %r70;
	add.f32 	%f60, %f60, %f53;
$L__BB0_28:
	add.s32 	%r20, %r17, 3;
	setp.lt.s32 	%p39, %r20, 0;
	setp.gt.s32 	%p40, %r20, %r28;
	or.pred  	%p41, %p39, %p40;
	@%p41 bra 	$L__BB0_30;
	mul.wide.u32 	%rd33, %r20, 4;
	add.s64 	%rd34, %rd2, %rd33;
	ld.global.u32 	%r71, [%rd34];
	ld.global.u32 	%r72, [%rd4+12];
	mul.lo.s32 	%r73, %r72, %r71;
	cvt.rn.f32.s32 	%f54, %r73;
	add.f32 	%f60, %f60, %f54;
$L__BB0_30:
	add.s32 	%r87, %r87, 4;
$L__BB0_31:
	setp.eq.s32 	%p42, %r16, 0;
	@%p42 bra 	$L__BB0_41;
	setp.eq.s32 	%p43, %r16, 1;
	@%p43 bra 	$L__BB0_38;
	add.s32 	%r23, %r2, %r87;
	setp.lt.s32 	%p44, %r23, 0;
	setp.gt.s32 	%p45, %r23, %r28;
	mul.wide.u32 	%rd35, %r87, 4;
	add.s64 	%rd5, %rd1, %rd35;
	or.pred  	%p46, %p44, %p45;
	@%p46 bra 	$L__BB0_35;
	mul.wide.u32 	%rd36, %r23, 4;
	add.s64 	%rd37, %rd2, %rd36;
	ld.global.u32 	%r74, [%rd37];
	ld.global.u32 	%r75, [%rd5];
	mul.lo.s32 	%r76, %r75, %r74;
	cvt.rn.f32.s32 	%f56, %r76;
	add.f32 	%f60, %f60, %f56;
$L__BB0_35:
	add.s32 	%r24, %r23, 1;
	setp.lt.s32 	%p47, %r24, 0;
	setp.gt.s32 	%p48, %r24, %r28;
	or.pred  	%p49, %p47, %p48;
	@%p49 bra 	$L__BB0_37;
	mul.wide.u32 	%rd38, %r24, 4;
	add.s64 	%rd39, %rd2, %rd38;
	ld.global.u32 	%r77, [%rd39];
	ld.global.u32 	%r78, [%rd5+4];
	mul.lo.s32 	%r79, %r78, %r77;
	cvt.rn.f32.s32 	%f57, %r79;
	add.f32 	%f60, %f60, %f57;
$L__BB0_37:
	add.s32 	%r87, %r87, 2;
$L__BB0_38:
	and.b32  	%r80, %r29, 1;
	setp.eq.b32 	%p50, %r80, 1;
	not.pred 	%p51, %p50;
	@%p51 bra 	$L__BB0_41;
	add.s32 	%r27, %r2, %r87;
	setp.lt.s32 	%p52, %r27, 0;
	setp.gt.s32 	%p53, %r27, %r28;
	or.pred  	%p54, %p52, %p53;
	@%p54 bra 	$L__BB0_41;
	mul.wide.u32 	%rd40, %r27, 4;
	add.s64 	%rd41, %rd2, %rd40;
	ld.global.u32 	%r81, [%rd41];
	mul.wide.u32 	%rd42, %r87, 4;
	add.s64 	%rd43, %rd1, %rd42;
	ld.global.u32 	%r82, [%rd43];
	mul.lo.s32 	%r83, %r82, %r81;
	cvt.rn.f32.s32 	%f58, %r83;
	add.f32 	%f60, %f60, %f58;
$L__BB0_41:
	cvta.to.global.u64 	%rd44, %rd6;
	cvt.rzi.s32.f32 	%r84, %f60;
	mul.wide.s32 	%rd45, %r1, 4;
	add.s64 	%rd46, %rd44, %rd45;
	st.global.u32 	[%rd46], %r84;
	ret;

}


// ===== COMPILED SASS (sm_100) =====

	.target	sm_100

	.elftype	@"ET_EXEC"


//--------------------- .note.nv.tkinfo           --------------------------
	.section	.note.nv.tkinfo,"",@"SHT_NOTE"
	.sectionflags	@"SHF_NOTE_NV_TKINFO"
	.tkinfo
        /*0018*/ 	.word	0x00000002
        /*0030*/ 	.string	""
        /*0030*/ 	.string	"ptxas"
        /*0030*/ 	.string	"Cuda compilation tools, release 13.0, V13.0.88"
        /*0030*/ 	.string	"Build cuda_13.0.r13.0/compiler.36424714_0"
        /*0030*/ 	.string	"-arch sm_100 -m 64 "



//--------------------- .note.nv.cuinfo           --------------------------
	.section	.note.nv.cuinfo,"",@"SHT_NOTE"
	.sectionflags	@"SHF_NOTE_NV_CUINFO"
        /*0018*/ 	.short	0x0002
        /*001a*/ 	.short	0x0064
        /*001c*/ 	.short	0x0082
	.zero		2


//--------------------- .nv.info                  --------------------------
	.section	.nv.info,"",@"SHT_CUDA_INFO"
	.align	4


	//----- nvinfo : EIATTR_REGCOUNT
	.align		4
        /*0000*/ 	.byte	0x04, 0x2f
        /*0002*/ 	.short	(.L_1 - .L_0)
	.align		4
.L_0:
        /*0004*/ 	.word	index@(_Z11convulutionPiS_S_ii)
        /*0008*/ 	.word	0x00000020


	//----- nvinfo : EIATTR_FRAME_SIZE
	.align		4
.L_1:
        /*000c*/ 	.byte	0x04, 0x11
        /*000e*/ 	.short	(.L_3 - .L_2)
	.align		4
.L_2:
        /*0010*/ 	.word	index@(_Z11convulutionPiS_S_ii)
        /*0014*/ 	.word	0x00000000


	//----- nvinfo : EIATTR_MIN_STACK_SIZE
	.align		4
.L_3:
        /*0018*/ 	.byte	0x04, 0x12
        /*001a*/ 	.short	(.L_5 - .L_4)
	.align		4
.L_4:
        /*001c*/ 	.word	index@(_Z11convulutionPiS_S_ii)
        /*0020*/ 	.word	0x00000000
.L_5:


//--------------------- .nv.compat                --------------------------
	.section	.nv.compat,"",@"SHT_CUDA_COMPAT_INFO"
	.align	4
        /*0000*/ 	.byte	0x02, 0x09, 0x00, 0x00, 0x02, 0x02, 0x01, 0x00, 0x02, 0x05, 0x05, 0x00, 0x03, 0x07, 0x01, 0x01
        /*0010*/ 	.byte	0x02, 0x03, 0x00, 0x00, 0x02, 0x06, 0x01, 0x00, 0x04, 0x0b, 0x08, 0x00, 0x09, 0x00, 0x00, 0x00
        /*0020*/ 	.byte	0x00, 0x00, 0x00, 0x00


//--------------------- .nv.info._Z11convulutionPiS_S_ii --------------------------
	.section	.nv.info._Z11convulutionPiS_S_ii,"",@"SHT_CUDA_INFO"
	.sectionflags	@""
	.align	4


	//----- nvinfo : EIATTR_CUDA_API_VERSION
	.align		4
        /*0000*/ 	.byte	0x04, 0x37
        /*0002*/ 	.short	(.L_7 - .L_6)
.L_6:
        /*0004*/ 	.word	0x00000082


	//----- nvinfo : EIATTR_KPARAM_INFO
	.align		4
.L_7:
        /*0008*/ 	.byte	0x04, 0x17
        /*000a*/ 	.short	(.L_9 - .L_8)
.L_8:
        /*000c*/ 	.word	0x00000000
        /*0010*/ 	.short	0x0004
        /*0012*/ 	.short	0x001c
        /*0014*/ 	.byte	0x00, 0xf0, 0x11, 0x00


	//----- nvinfo : EIATTR_KPARAM_INFO
	.align		4
.L_9:
        /*0018*/ 	.byte	0x04, 0x17
        /*001a*/ 	.short	(.L_11 - .L_10)
.L_10:
        /*001c*/ 	.word	0x00000000
        /*0020*/ 	.short	0x0003
        /*0022*/ 	.short	0x0018
        /*0024*/ 	.byte	0x00, 0xf0, 0x11, 0x00


	//----- nvinfo : EIATTR_KPARAM_INFO
	.align		4
.L_11:
        /*0028*/ 	.byte	0x04, 0x17
        /*002a*/ 	.short	(.L_13 - .L_12)
.L_12:
        /*002c*/ 	.word	0x00000000
        /*0030*/ 	.short	0x0002
        /*0032*/ 	.short	0x0010
        /*0034*/ 	.byte	0x00, 0xf5, 0x21, 0x00


	//----- nvinfo : EIATTR_KPARAM_INFO
	.align		4
.L_13:
        /*0038*/ 	.byte	0x04, 0x17
        /*003a*/ 	.short	(.L_15 - .L_14)
.L_14:
        /*003c*/ 	.word	0x00000000
        /*0040*/ 	.short	0x0001
        /*0042*/ 	.short	0x0008
        /*0044*/ 	.byte	0x00, 0xf5, 0x21, 0x00


	//----- nvinfo : EIATTR_KPARAM_INFO
	.align		4
.L_15:
        /*0048*/ 	.byte	0x04, 0x17
        /*004a*/ 	.short	(.L_17 - .L_16)
.L_16:
        /*004c*/ 	.word	0x00000000
        /*0050*/ 	.short	0x0000
        /*0052*/ 	.short	0x0000
        /*0054*/ 	.byte	0x00, 0xf5, 0x21, 0x00


	//----- nvinfo : EIATTR_SPARSE_MMA_MASK
	.align		4
.L_17:
        /*0058*/ 	.byte	0x03, 0x50
        /*005a*/ 	.short	0x0000


	//----- nvinfo : EIATTR_MAXREG_COUNT
	.align		4
        /*005c*/ 	.byte	0x03, 0x1b
        /*005e*/ 	.short	0x00ff


	//----- nvinfo : EIATTR_MERCURY_ISA_VERSION
	.align		4
        /*0060*/ 	.byte	0x03, 0x5f
        /*0062*/ 	.short	0x0101


	//----- nvinfo : EIATTR_VRC_CTA_INIT_COUNT
	.align		4
        /*0064*/ 	.byte	0x02, 0x4a
	.zero		1
	.zero		1


	//----- nvinfo : EIATTR_EXIT_INSTR_OFFSETS
	.align		4
        /*0068*/ 	.byte	0x04, 0x1c
        /*006a*/ 	.short	(.L_19 - .L_18)


	//   ....[0]....
.L_18:
        /*006c*/ 	.word	0x00000d10


	//----- nvinfo : EIATTR_CRS_STACK_SIZE
	.align		4
.L_19:
        /*0070*/ 	.byte	0x04, 0x1e
        /*0072*/ 	.short	(.L_21 - .L_20)
.L_20:
        /*0074*/ 	.word	0x00000000


	//----- nvinfo : EIATTR_CBANK_PARAM_SIZE
	.align		4
.L_21:
        /*0078*/ 	.byte	0x03, 0x19
        /*007a*/ 	.short	0x0020


	//----- nvinfo : EIATTR_PARAM_CBANK
	.align		4
        /*007c*/ 	.byte	0x04, 0x0a
        /*007e*/ 	.short	(.L_23 - .L_22)
	.align		4
.L_22:
        /*0080*/ 	.word	index@(.nv.constant0._Z11convulutionPiS_S_ii)
        /*0084*/ 	.short	0x0380
        /*0086*/ 	.short	0x0020


	//----- nvinfo : EIATTR_SW_WAR
	.align		4
.L_23:
        /*0088*/ 	.byte	0x04, 0x36
        /*008a*/ 	.short	(.L_25 - .L_24)
.L_24:
        /*008c*/ 	.word	0x00000008
.L_25:


//--------------------- .nv.callgraph             --------------------------
	.section	.nv.callgraph,"",@"SHT_CUDA_CALLGRAPH"
	.align	4
	.sectionentsize	8
	.align		4
        /*0000*/ 	.word	0x00000000
	.align		4
        /*0004*/ 	.word	0xffffffff
	.align		4
        /*0008*/ 	.word	0x00000000
	.align		4
        /*000c*/ 	.word	0xfffffffe
	.align		4
        /*0010*/ 	.word	0x00000000
	.align		4
        /*0014*/ 	.word	0xfffffffd
	.align		4
        /*0018*/ 	.word	0x00000000
	.align		4
        /*001c*/ 	.word	0xfffffffc


//--------------------- .text._Z11convulutionPiS_S_ii --------------------------
	.section	.text._Z11convulutionPiS_S_ii,"ax",@progbits
	.align	128
        .global         _Z11convulutionPiS_S_ii
        .type           _Z11convulutionPiS_S_ii,@function
        .size           _Z11convulutionPiS_S_ii,(.L_x_7 - _Z11convulutionPiS_S_ii)
        .other          _Z11convulutionPiS_S_ii,@"STO_CUDA_ENTRY STV_DEFAULT"
_Z11convulutionPiS_S_ii:
.text._Z11convulutionPiS_S_ii:
[----:B------:R-:W-:Y:S01]  /*0000*/  LDC R1, c[0x0][0x37c] ;  /* 0x0000df00ff017b82 */ /* 0x000fe20000000800 */
[----:B------:R-:W0:Y:S01]  /*0010*/  S2R R3, SR_TID.X ;  /* 0x0000000000037919 */ /* 0x000e220000002100 */
[----:B------:R-:W1:Y:S06]  /*0020*/  LDCU UR5, c[0x0][0x39c] ;  /* 0x00007380ff0577ac */ /* 0x000e6c0008000800 */
[----:B------:R-:W0:Y:S01]  /*0030*/  S2UR UR4, SR_CTAID.X ;  /* 0x00000000000479c3 */ /* 0x000e220000002500 */
[----:B------:R-:W-:Y:S01]  /*0040*/  HFMA2 R0, -RZ, RZ, 0, 0 ;  /* 0x00000000ff007431 */ /* 0x000fe200000001ff */
[----:B------:R-:W2:Y:S06]  /*0050*/  LDCU.64 UR8, c[0x0][0x358] ;  /* 0x00006b00ff0877ac */ /* 0x000eac0008000a00 */
[----:B------:R-:W0:Y:S01]  /*0060*/  LDC R2, c[0x0][0x360] ;  /* 0x0000d800ff027b82 */ /* 0x000e220000000800 */
[----:B-1----:R-:W-:Y:S01]  /*0070*/  UISETP.GE.AND UP0, UPT, UR5, 0x1, UPT ;  /* 0x000000010500788c */ /* 0x002fe2000bf06270 */
[----:B0-----:R-:W-:-:S08]  /*0080*/  IMAD R2, R2, UR4, R3 ;  /* 0x0000000402027c24 */ /* 0x001fd0000f8e0203 */
[----:B--2---:R-:W-:Y:S05]  /*0090*/  BRA.U !UP0, `(.L_x_0) ;  /* 0x0000000d080c7547 */ /* 0x004fea000b800000 */
[----:B------:R-:W-:Y:S01]  /*00a0*/  UISETP.GE.U32.AND UP0, UPT, UR5, 0x8, UPT ;  /* 0x000000080500788c */ /* 0x000fe2000bf06070 */
[----:B------:R-:W-:Y:S01]  /*00b0*/  IMAD.MOV.U32 R3, RZ, RZ, RZ ;  /* 0x000000ffff037224 */ /* 0x000fe200078e00ff */
[----:B------:R-:W-:Y:S01]  /*00c0*/  ULEA.HI UR4, UR5, UR5, URZ, 0x1 ;  /* 0x0000000505047291 */ /* 0x000fe2000f8f08ff */
[----:B------:R-:W-:Y:S01]  /*00d0*/  MOV R0, RZ ;  /* 0x000000ff00007202 */ /* 0x000fe20000000f00 */
[----:B------:R-:W-:Y:S02]  /*00e0*/  ULOP3.LUT UR6, UR5, 0x7, URZ, 0xc0, !UPT ;  /* 0x0000000705067892 */ /* 0x000fe4000f8ec0ff */
[----:B------:R-:W-:Y:S02]  /*00f0*/  USHF.R.S32.HI UR4, URZ, 0x1, UR4 ;  /* 0x00000001ff047899 */ /* 0x000fe40008011404 */
[----:B------:R-:W-:-:S04]  /*0100*/  UISETP.NE.AND UP1, UPT, UR6, URZ, UPT ;  /* 0x000000ff0600728c */ /* 0x000fc8000bf25270 */
[----:B------:R-:W-:Y:S01]  /*0110*/  VIADD R4, R2, -UR4 ;  /* 0x8000000402047c36 */ /* 0x000fe20008000000 */
[----:B------:R-:W-:Y:S06]  /*0120*/  BRA.U !UP0, `(.L_x_1) ;  /* 0x0000000508687547 */ /* 0x000fec000b800000 */
[----:B------:R-:W0:Y:S01]  /*0130*/  LDC.64 R8, c[0x0][0x388] ;  /* 0x0000e200ff087b82 */ /* 0x000e220000000a00 */
[----:B------:R-:W-:Y:S01]  /*0140*/  ULOP3.LUT UR4, UR5, 0x7ffffff8, URZ, 0xc0, !UPT ;  /* 0x7ffffff805047892 */ /* 0x000fe2000f8ec0ff */
[----:B------:R-:W-:Y:S01]  /*0150*/  MOV R6, RZ ;  /* 0x000000ff00067202 */ /* 0x000fe20000000f00 */
[----:B------:R-:W-:Y:S01]  /*0160*/  IMAD.MOV.U32 R0, RZ, RZ, RZ ;  /* 0x000000ffff007224 */ /* 0x000fe200078e00ff */
[----:B------:R-:W1:Y:S03]  /*0170*/  LDCU UR7, c[0x0][0x398] ;  /* 0x00007300ff0777ac */ /* 0x000e660008000800 */
[----:B------:R-:W-:-:S07]  /*0180*/  MOV R3, UR4 ;  /* 0x0000000400037c02 */ /* 0x000fce0008000f00 */
.L_x_2:
[----:B------:R-:W-:Y:S02]  /*0190*/  IMAD.IADD R27, R4, 0x1, R6 ;  /* 0x00000001041b7824 */ /* 0x000fe400078e0206 */
[----:B0-----:R-:W-:-:S03]  /*01a0*/  IMAD.WIDE.U32 R10, R6, 0x4, R8 ;  /* 0x00000004060a7825 */ /* 0x001fc600078e0008 */
[----:B-1----:R-:W-:-:S04]  /*01b0*/  ISETP.GT.AND P5, PT, R27, UR7, PT ;  /* 0x000000071b007c0c */ /* 0x002fc8000bfa4270 */
[----:B------:R-:W-:-:S13]  /*01c0*/  ISETP.LT.OR P5, PT, R27, RZ, P5 ;  /* 0x000000ff1b00720c */ /* 0x000fda0002fa1670 */
[----:B------:R-:W0:Y:S01]  /*01d0*/  @!P5 LDC.64 R12, c[0x0][0x380] ;  /* 0x0000e000ff0cdb82 */ /* 0x000e220000000a00 */
[----:B------:R-:W2:Y:S01]  /*01e0*/  @!P5 LDG.E R15, desc[UR8][R10.64] ;  /* 0x000000080a0fd981 */ /* 0x000ea2000c1e1900 */
[----:B0-----:R-:W-:-:S06]  /*01f0*/  @!P5 IMAD.WIDE.U32 R12, R27, 0x4, R12 ;  /* 0x000000041b0cd825 */ /* 0x001fcc00078e000c */
[----:B------:R-:W2:Y:S01]  /*0200*/  @!P5 LDG.E R12, desc[UR8][R12.64] ;  /* 0x000000080c0cd981 */ /* 0x000ea2000c1e1900 */
[C---:B------:R-:W-:Y:S01]  /*0210*/  IADD3 R14, PT, PT, R27.reuse, 0x1, RZ ;  /* 0x000000011b0e7810 */ /* 0x040fe20007ffe0ff */
[----:B------:R-:W-:-:S03]  /*0220*/  VIADD R19, R27, 0x2 ;  /* 0x000000021b137836 */ /* 0x000fc60000000000 */
[----:B------:R-:W-:-:S04]  /*0230*/  ISETP.GT.AND P0, PT, R14, UR7, PT ;  /* 0x000000070e007c0c */ /* 0x000fc8000bf04270 */
[----:B------:R-:W-:Y:S02]  /*0240*/  ISETP.LT.OR P0, PT, R14, RZ, P0 ;  /* 0x000000ff0e00720c */ /* 0x000fe40000701670 */
[----:B------:R-:W-:Y:S02]  /*0250*/  IADD3 R23, PT, PT, R27, 0x3, RZ ;  /* 0x000000031b177810 */ /* 0x000fe40007ffe0ff */
[----:B------:R-:W-:Y:S02]  /*0260*/  ISETP.GT.AND P4, PT, R19, UR7, PT ;  /* 0x0000000713007c0c */ /* 0x000fe4000bf84270 */
[----:B------:R-:W-:Y:S02]  /*0270*/  ISETP.GT.AND P3, PT, R23, UR7, PT ;  /* 0x0000000717007c0c */ /* 0x000fe4000bf64270 */
[----:B------:R-:W-:Y:S01]  /*0280*/  ISETP.LT.OR P4, PT, R19, RZ, P4 ;  /* 0x000000ff1300720c */ /* 0x000fe20002781670 */
[----:B------:R-:W-:Y:S01]  /*0290*/  VIADD R7, R27, 0x4 ;  /* 0x000000041b077836 */ /* 0x000fe20000000000 */
[----:B------:R-:W-:-:S03]  /*02a0*/  ISETP.LT.OR P3, PT, R23, RZ, P3 ;  /* 0x000000ff1700720c */ /* 0x000fc60001f61670 */
[----:B------:R-:W0:Y:S01]  /*02b0*/  @!P0 LDC.64 R28, c[0x0][0x380] ;  /* 0x0000e000ff1c8b82 */ /* 0x000e220000000a00 */
[C---:B------:R-:W-:Y:S01]  /*02c0*/  IADD3 R5, PT, PT, R27.reuse, 0x5, RZ ;  /* 0x000000051b057810 */ /* 0x040fe20007ffe0ff */
[----:B------:R-:W-:Y:S01]  /*02d0*/  VIADD R25, R27, 0x6 ;  /* 0x000000061b197836 */ /* 0x000fe20000000000 */
[----:B------:R-:W-:Y:S01]  /*02e0*/  ISETP.GT.AND P2, PT, R7, UR7, PT ;  /* 0x0000000707007c0c */ /* 0x000fe2000bf44270 */
[----:B------:R-:W3:Y:S01]  /*02f0*/  @!P0 LDG.E R26, desc[UR8][R10.64+0x4] ;  /* 0x000004080a1a8981 */ /* 0x000ee2000c1e1900 */
[----:B------:R-:W-:Y:S02]  /*0300*/  ISETP.GT.AND P1, PT, R5, UR7, PT ;  /* 0x0000000705007c0c */ /* 0x000fe4000bf24270 */
[----:B------:R-:W-:Y:S01]  /*0310*/  ISETP.LT.OR P2, PT, R7, RZ, P2 ;  /* 0x000000ff0700720c */ /* 0x000fe20001741670 */
[----:B------:R-:W1:Y:S01]  /*0320*/  @!P4 LDC.64 R16, c[0x0][0x380] ;  /* 0x0000e000ff10cb82 */ /* 0x000e620000000a00 */
[----:B------:R-:W-:Y:S02]  /*0330*/  ISETP.LT.OR P1, PT, R5, RZ, P1 ;  /* 0x000000ff0500720c */ /* 0x000fe40000f21670 */
[----:B------:R-:W-:-:S05]  /*0340*/  IADD3 R27, PT, PT, R27, 0x7, RZ ;  /* 0x000000071b1b7810 */ /* 0x000fca0007ffe0ff */
[----:B------:R-:W4:Y:S01]  /*0350*/  @!P3 LDC.64 R20, c[0x0][0x380] ;  /* 0x0000e000ff14bb82 */ /* 0x000f220000000a00 */
[----:B------:R-:W-:-:S04]  /*0360*/  ISETP.GT.AND P6, PT, R25, UR7, PT ;  /* 0x0000000719007c0c */ /* 0x000fc8000bfc4270 */
[----:B------:R-:W-:Y:S01]  /*0370*/  ISETP.LT.OR P6, PT, R25, RZ, P6 ;  /* 0x000000ff1900720c */ /* 0x000fe200037c1670 */
[----:B0-----:R-:W-:-:S05]  /*0380*/  @!P0 IMAD.WIDE.U32 R28, R14, 0x4, R28 ;  /* 0x000000040e1c8825 */ /* 0x001fca00078e001c */
[----:B------:R-:W3:Y:S01]  /*0390*/  @!P0 LDG.E R24, desc[UR8][R28.64] ;  /* 0x000000081c188981 */ /* 0x000ee2000c1e1900 */
[----:B-1----:R-:W-:-:S06]  /*03a0*/  @!P4 IMAD.WIDE.U32 R16, R19, 0x4, R16 ;  /* 0x000000041310c825 */ /* 0x002fcc00078e0010 */
[----:B------:R-:W0:Y:S01]  /*03b0*/  @!P6 LDC.64 R18, c[0x0][0x380] ;  /* 0x0000e000ff12eb82 */ /* 0x000e220000000a00 */
[----:B------:R-:W5:Y:S01]  /*03c0*/  @!P4 LDG.E R16, desc[UR8][R16.64] ;  /* 0x000000081010c981 */ /* 0x000f62000c1e1900 */
[----:B----4-:R-:W-:-:S03]  /*03d0*/  @!P3 IMAD.WIDE.U32 R20, R23, 0x4, R20 ;  /* 0x000000041714b825 */ /* 0x010fc600078e0014 */
[----:B------:R-:W4:Y:S04]  /*03e0*/  @!P2 LDG.E R29, desc[UR8][R10.64+0x10] ;  /* 0x000010080a1da981 */ /* 0x000f28000c1e1900 */
[----:B------:R-:W5:Y:S04]  /*03f0*/  @!P3 LDG.E R20, desc[UR8][R20.64] ;  /* 0x000000081414b981 */ /* 0x000f68000c1e1900 */
[----:B------:R-:W4:Y:S04]  /*0400*/  @!P1 LDG.E R17, desc[UR8][R10.64+0x14] ;  /* 0x000014080a119981 */ /* 0x000f28000c1e1900 */
[----:B------:R-:W5:Y:S01]  /*0410*/  @!P6 LDG.E R21, desc[UR8][R10.64+0x18] ;  /* 0x000018080a15e981 */ /* 0x000f62000c1e1900 */
[----:B0-----:R-:W-:-:S06]  /*0420*/  @!P6 IMAD.WIDE.U32 R18, R25, 0x4, R18 ;  /* 0x000000041912e825 */ /* 0x001fcc00078e0012 */
[----:B------:R-:W5:Y:S01]  /*0430*/  @!P6 LDG.E R18, desc[UR8][R18.64] ;  /* 0x000000081212e981 */ /* 0x000f62000c1e1900 */
[----:B--2---:R-:W-:Y:S02]  /*0440*/  @!P5 IMAD R12, R12, R15, RZ ;  /* 0x0000000f0c0cd224 */ /* 0x004fe400078e02ff */
[----:B------:R-:W0:Y:S03]  /*0450*/  @!P1 LDC.64 R14, c[0x0][0x380] ;  /* 0x0000e000ff0e9b82 */ /* 0x000e260000000a00 */
[----:B------:R-:W-:-:S05]  /*0460*/  @!P5 I2FP.F32.S32 R13, R12 ;  /* 0x0000000c000dd245 */ /* 0x000fca0000201400 */
[----:B------:R-:W-:Y:S01]  /*0470*/  @!P5 FADD R0, R0, R13 ;  /* 0x0000000d0000d221 */ /* 0x000fe20000000000 */
[C---:B------:R-:W-:Y:S01]  /*0480*/  ISETP.GT.AND P5, PT, R27.reuse, UR7, PT ;  /* 0x000000071b007c0c */ /* 0x040fe2000bfa4270 */
[----:B------:R-:W1:Y:S03]  /*0490*/  @!P2 LDC.64 R12, c[0x0][0x380] ;  /* 0x0000e000ff0cab82 */ /* 0x000e660000000a00 */
[----:B------:R-:W-:-:S13]  /*04a0*/  ISETP.LT.OR P5, PT, R27, RZ, P5 ;  /* 0x000000ff1b00720c */ /* 0x000fda0002fa1670 */
[----:B------:R-:W2:Y:S01]  /*04b0*/  @!P5 LDC.64 R22, c[0x0][0x380] ;  /* 0x0000e000ff16db82 */ /* 0x000ea20000000a00 */
[----:B0-----:R-:W-:Y:S01]  /*04c0*/  @!P1 IMAD.WIDE.U32 R14, R5, 0x4, R14 ;  /* 0x00000004050e9825 */ /* 0x001fe200078e000e */
[----:B------:R-:W4:Y:S04]  /*04d0*/  @!P5 LDG.E R25, desc[UR8][R10.64+0x1c] ;  /* 0x00001c080a19d981 */ /* 0x000f28000c1e1900 */
[----:B------:R-:W4:Y:S01]  /*04e0*/  @!P3 LDG.E R5, desc[UR8][R10.64+0xc] ;  /* 0x00000c080a05b981 */ /* 0x000f22000c1e1900 */
[----:B-1----:R-:W-:-:S03]  /*04f0*/  @!P2 IMAD.WIDE.U32 R12, R7, 0x4, R12 ;  /* 0x00000004070ca825 */ /* 0x002fc600078e000c */
[----:B------:R-:W4:Y:S04]  /*0500*/  @!P4 LDG.E R7, desc[UR8][R10.64+0x8] ;  /* 0x000008080a07c981 */ /* 0x000f28000c1e1900 */
[----:B------:R-:W4:Y:S04]  /*0510*/  @!P2 LDG.E R12, desc[UR8][R12.64] ;  /* 0x000000080c0ca981 */ /* 0x000f28000c1e1900 */
[----:B------:R-:W4:Y:S01]  /*0520*/  @!P1 LDG.E R14, desc[UR8][R14.64] ;  /* 0x000000080e0e9981 */ /* 0x000f22000c1e1900 */
[----:B--2---:R-:W-:-:S06]  /*0530*/  @!P5 IMAD.WIDE.U32 R22, R27, 0x4, R22 ;  /* 0x000000041b16d825 */ /* 0x004fcc00078e0016 */
[----:B------:R-:W2:Y:S01]  /*0540*/  @!P5 LDG.E R22, desc[UR8][R22.64] ;  /* 0x000000081616d981 */ /* 0x000ea2000c1e1900 */
[----:B---3--:R-:W-:Y:S01]  /*0550*/  @!P0 IMAD R24, R24, R26, RZ ;  /* 0x0000001a18188224 */ /* 0x008fe200078e02ff */
[----:B------:R-:W-:Y:S01]  /*0560*/  IADD3 R6, PT, PT, R6, 0x8, RZ ;  /* 0x0000000806067810 */ /* 0x000fe20007ffe0ff */
[----:B-----5:R-:W-:Y:S02]  /*0570*/  @!P6 IMAD R18, R18, R21, RZ ;  /* 0x000000151212e224 */ /* 0x020fe400078e02ff */
[----:B----4-:R-:W-:Y:S02]  /*0580*/  @!P3 IMAD R20, R20, R5, RZ ;  /* 0x000000051414b224 */ /* 0x010fe400078e02ff */
[----:B------:R-:W-:Y:S01]  /*0590*/  @!P4 IMAD R16, R16, R7, RZ ;  /* 0x000000071010c224 */ /* 0x000fe200078e02ff */
[----:B------:R-:W-:-:S04]  /*05a0*/  @!P0 I2FP.F32.S32 R7, R24 ;  /* 0x0000001800078245 */ /* 0x000fc80000201400 */
[----:B------:R-:W-:Y:S01]  /*05b0*/  @!P4 I2FP.F32.S32 R5, R16 ;  /* 0x000000100005c245 */ /* 0x000fe20000201400 */
[----:B------:R-:W-:Y:S01]  /*05c0*/  @!P0 FADD R0, R0, R7 ;  /* 0x0000000700008221 */ /* 0x000fe20000000000 */
[----:B------:R-:W-:Y:S01]  /*05d0*/  @!P2 IMAD R12, R12, R29, RZ ;  /* 0x0000001d0c0ca224 */ /* 0x000fe200078e02ff */
[----:B------:R-:W-:Y:S02]  /*05e0*/  @!P3 I2FP.F32.S32 R7, R20 ;  /* 0x000000140007b245 */ /* 0x000fe40000201400 */
[----:B------:R-:W-:Y:S01]  /*05f0*/  @!P4 FADD R0, R0, R5 ;  /* 0x000000050000c221 */ /* 0x000fe20000000000 */
[----:B------:R-:W-:Y:S01]  /*0600*/  @!P1 IMAD R14, R14, R17, RZ ;  /* 0x000000110e0e9224 */ /* 0x000fe200078e02ff */
[----:B------:R-:W-:Y:S02]  /*0610*/  @!P2 I2FP.F32.S32 R5, R12 ;  /* 0x0000000c0005a245 */ /* 0x000fe40000201400 */
[----:B------:R-:W-:Y:S01]  /*0620*/  @!P3 FADD R0, R0, R7 ;  /* 0x000000070000b221 */ /* 0x000fe20000000000 */
[----:B------:R-:W-:-:S02]  /*0630*/  ISETP.NE.AND P0, PT, R6, R3, PT ;  /* 0x000000030600720c */ /* 0x000fc40003f05270 */
[----:B------:R-:W-:Y:S01]  /*0640*/  @!P1 I2FP.F32.S32 R7, R14 ;  /* 0x0000000e00079245 */ /* 0x000fe20000201400 */
[----:B------:R-:W-:Y:S01]  /*0650*/  @!P2 FADD R0, R0, R5 ;  /* 0x000000050000a221 */ /* 0x000fe20000000000 */
[----:B------:R-:W-:Y:S01]  /*0660*/  @!P6 I2FP.F32.S32 R5, R18 ;  /* 0x000000120005e245 */ /* 0x000fe20000201400 */
[----:B--2---:R-:W-:Y:S02]  /*0670*/  @!P5 IMAD R22, R22, R25, RZ ;  /* 0x000000191616d224 */ /* 0x004fe400078e02ff */
[----:B------:R-:W-:-:S03]  /*0680*/  @!P1 FADD R0, R0, R7 ;  /* 0x0000000700009221 */ /* 0x000fc60000000000 */
[----:B------:R-:W-:Y:S01]  /*0690*/  @!P5 I2FP.F32.S32 R7, R22 ;  /* 0x000000160007d245 */ /* 0x000fe20000201400 */
[----:B------:R-:W-:-:S04]  /*06a0*/  @!P6 FADD R0, R0, R5 ;  /* 0x000000050000e221 */ /* 0x000fc80000000000 */
[----:B------:R-:W-:Y:S01]  /*06b0*/  @!P5 FADD R0, R0, R7 ;  /* 0x000000070000d221 */ /* 0x000fe20000000000 */
[----:B------:R-:W-:Y:S06]  /*06c0*/  @P0 BRA `(.L_x_2) ;  /* 0xfffffff800b00947 */ /* 0x000fec000383ffff */
.L_x_1:
[----:B------:R-:W-:Y:S05]  /*06d0*/  BRA.U !UP1, `(.L_x_0) ;  /* 0x00000005097c7547 */ /* 0x000fea000b800000 */
[----:B------:R-:W0:Y:S01]  /*06e0*/  LDCU UR4, c[0x0][0x39c] ;  /* 0x00007380ff0477ac */ /* 0x000e220008000800 */
[----:B------:R-:W-:Y:S02]  /*06f0*/  UISETP.GE.U32.AND UP0, UPT, UR6, 0x4, UPT ;  /* 0x000000040600788c */ /* 0x000fe4000bf06070 */
[----:B0-----:R-:W-:-:S04]  /*0700*/  ULOP3.LUT UR5, UR4, 0x3, URZ, 0xc0, !UPT ;  /* 0x0000000304057892 */ /* 0x001fc8000f8ec0ff */
[----:B------:R-:W-:-:S03]  /*0710*/  UISETP.NE.AND UP1, UPT, UR5, URZ, UPT ;  /* 0x000000ff0500728c */ /* 0x000fc6000bf25270 */
[----:B------:R-:W-:Y:S08]  /*0720*/  BRA.U !UP0, `(.L_x_3) ;  /* 0x0000000108b07547 */ /* 0x000ff0000b800000 */
[----:B------:R-:W0:Y:S01]  /*0730*/  LDCU UR6, c[0x0][0x398] ;  /* 0x00007300ff0677ac */ /* 0x000e220008000800 */
[----:B------:R-:W-:Y:S01]  /*0740*/  IMAD.IADD R17, R4, 0x1, R3 ;  /* 0x0000000104117824 */ /* 0x000fe200078e0203 */
[----:B------:R-:W1:Y:S03]  /*0750*/  LDC.64 R8, c[0x0][0x388] ;  /* 0x0000e200ff087b82 */ /* 0x000e660000000a00 */
[C---:B------:R-:W-:Y:S01]  /*0760*/  VIADD R5, R17.reuse, 0x3 ;  /* 0x0000000311057836 */ /* 0x040fe20000000000 */
[C---:B------:R-:W-:Y:S02]  /*0770*/  IADD3 R19, PT, PT, R17.reuse, 0x1, RZ ;  /* 0x0000000111137810 */ /* 0x040fe40007ffe0ff */
[C---:B------:R-:W-:Y:S02]  /*0780*/  IADD3 R21, PT, PT, R17.reuse, 0x2, RZ ;  /* 0x0000000211157810 */ /* 0x040fe40007ffe0ff */
[----:B0-----:R-:W-:-:S02]  /*0790*/  ISETP.GT.AND P0, PT, R17, UR6, PT ;  /* 0x0000000611007c0c */ /* 0x001fc4000bf04270 */
[----:B------:R-:W-:Y:S02]  /*07a0*/  ISETP.GT.AND P1, PT, R19, UR6, PT ;  /* 0x0000000613007c0c */ /* 0x000fe4000bf24270 */
[----:B------:R-:W-:Y:S02]  /*07b0*/  ISETP.LT.OR P0, PT, R17, RZ, P0 ;  /* 0x000000ff1100720c */ /* 0x000fe40000701670 */
[----:B------:R-:W-:Y:S02]  /*07c0*/  ISETP.GT.AND P2, PT, R21, UR6, PT ;  /* 0x0000000615007c0c */ /* 0x000fe4000bf44270 */
[----:B------:R-:W-:Y:S01]  /*07d0*/  ISETP.LT.OR P1, PT, R19, RZ, P1 ;  /* 0x000000ff1300720c */ /* 0x000fe20000f21670 */
[----:B-1----:R-:W-:Y:S01]  /*07e0*/  IMAD.WIDE.U32 R8, R3, 0x4, R8 ;  /* 0x0000000403087825 */ /* 0x002fe200078e0008 */
[----:B------:R-:W-:Y:S02]  /*07f0*/  ISETP.LT.OR P2, PT, R21, RZ, P2 ;  /* 0x000000ff1500720c */ /* 0x000fe40001741670 */
[----:B------:R-:W-:-:S04]  /*0800*/  ISETP.GT.AND P3, PT, R5, UR6, PT ;  /* 0x0000000605007c0c */ /* 0x000fc8000bf64270 */
[----:B------:R-:W-:Y:S01]  /*0810*/  ISETP.LT.OR P3, PT, R5, RZ, P3 ;  /* 0x000000ff0500720c */ /* 0x000fe20001f61670 */
[----:B------:R-:W0:Y:S08]  /*0820*/  @!P0 LDC.64 R14, c[0x0][0x380] ;  /* 0x0000e000ff0e8b82 */ /* 0x000e300000000a00 */
[----:B------:R-:W1:Y:S08]  /*0830*/  @!P1 LDC.64 R12, c[0x0][0x380] ;  /* 0x0000e000ff0c9b82 */ /* 0x000e700000000a00 */
[----:B------:R-:W2:Y:S08]  /*0840*/  @!P2 LDC.64 R10, c[0x0][0x380] ;  /* 0x0000e000ff0aab82 */ /* 0x000eb00000000a00 */
[----:B------:R-:W3:Y:S01]  /*0850*/  @!P3 LDC.64 R6, c[0x0][0x380] ;  /* 0x0000e000ff06bb82 */ /* 0x000ee20000000a00 */
[----:B0-----:R-:W-:-:S02]  /*0860*/  @!P0 IMAD.WIDE.U32 R14, R17, 0x4, R14 ;  /* 0x00000004110e8825 */ /* 0x001fc400078e000e */
[----:B------:R-:W4:Y:S04]  /*0870*/  @!P0 LDG.E R17, desc[UR8][R8.64] ;  /* 0x0000000808118981 */ /* 0x000f28000c1e1900 */
[----:B------:R-:W4:Y:S01]  /*0880*/  @!P0 LDG.E R14, desc[UR8][R14.64] ;  /* 0x000000080e0e8981 */ /* 0x000f22000c1e1900 */
[----:B-1----:R-:W-:-:S03]  /*0890*/  @!P1 IMAD.WIDE.U32 R12, R19, 0x4, R12 ;  /* 0x00000004130c9825 */ /* 0x002fc600078e000c */
[----:B------:R-:W5:Y:S04]  /*08a0*/  @!P1 LDG.E R19, desc[UR8][R8.64+0x4] ;  /* 0x0000040808139981 */ /* 0x000f68000c1e1900 */
[----:B------:R-:W5:Y:S01]  /*08b0*/  @!P1 LDG.E R12, desc[UR8][R12.64] ;  /* 0x000000080c0c9981 */ /* 0x000f62000c1e1900 */
[----:B--2---:R-:W-:-:S03]  /*08c0*/  @!P2 IMAD.WIDE.U32 R10, R21, 0x4, R10 ;  /* 0x00000004150aa825 */ /* 0x004fc600078e000a */
[----:B------:R-:W2:Y:S04]  /*08d0*/  @!P3 LDG.E R21, desc[UR8][R8.64+0xc] ;  /* 0x00000c080815b981 */ /* 0x000ea8000c1e1900 */
[----:B------:R-:W2:Y:S01]  /*08e0*/  @!P2 LDG.E R10, desc[UR8][R10.64] ;  /* 0x000000080a0aa981 */ /* 0x000ea2000c1e1900 */
[----:B---3--:R-:W-:-:S03]  /*08f0*/  @!P3 IMAD.WIDE.U32 R6, R5, 0x4, R6 ;  /* 0x000000040506b825 */ /* 0x008fc600078e0006 */
[----:B------:R-:W2:Y:S04]  /*0900*/  @!P2 LDG.E R5, desc[UR8][R8.64+0x8] ;  /* 0x000008080805a981 */ /* 0x000ea8000c1e1900 */
[----:B------:R-:W3:Y:S01]  /*0910*/  @!P3 LDG.E R6, desc[UR8][R6.64] ;  /* 0x000000080606b981 */ /* 0x000ee2000c1e1900 */
[----:B------:R-:W-:Y:S01]  /*0920*/  IADD3 R3, PT, PT, R3, 0x4, RZ ;  /* 0x0000000403037810 */ /* 0x000fe20007ffe0ff */
[----:B----4-:R-:W-:-:S05]  /*0930*/  @!P0 IMAD R17, R14, R17, RZ ;  /* 0x000000110e118224 */ /* 0x010fca00078e02ff */
[----:B------:R-:W-:Y:S01]  /*0940*/  @!P0 I2FP.F32.S32 R17, R17 ;  /* 0x0000001100118245 */ /* 0x000fe20000201400 */
[----:B-----5:R-:W-:-:S04]  /*0950*/  @!P1 IMAD R19, R12, R19, RZ ;  /* 0x000000130c139224 */ /* 0x020fc800078e02ff */
[----:B------:R-:W-:Y:S01]  /*0960*/  @!P0 FADD R0, R0, R17 ;  /* 0x0000001100008221 */ /* 0x000fe20000000000 */
[----:B------:R-:W-:Y:S01]  /*0970*/  @!P1 I2FP.F32.S32 R19, R19 ;  /* 0x0000001300139245 */ /* 0x000fe20000201400 */
[----:B--2---:R-:W-:-:S04]  /*0980*/  @!P2 IMAD R5, R10, R5, RZ ;  /* 0x000000050a05a224 */ /* 0x004fc800078e02ff */
[----:B------:R-:W-:Y:S01]  /*0990*/  @!P1 FADD R0, R0, R19 ;  /* 0x0000001300009221 */ /* 0x000fe20000000000 */
[----:B---3--:R-:W-:Y:S01]  /*09a0*/  @!P3 IMAD R21, R6, R21, RZ ;  /* 0x000000150615b224 */ /* 0x008fe200078e02ff */
[----:B------:R-:W-:-:S04]  /*09b0*/  @!P2 I2FP.F32.S32 R5, R5 ;  /* 0x000000050005a245 */ /* 0x000fc80000201400 */
[----:B------:R-:W-:Y:S01]  /*09c0*/  @!P3 I2FP.F32.S32 R21, R21 ;  /* 0x000000150015b245 */ /* 0x000fe20000201400 */
[----:B------:R-:W-:-:S04]  /*09d0*/  @!P2 FADD R0, R0, R5 ;  /* 0x000000050000a221 */ /* 0x000fc80000000000 */
[----:B------:R-:W-:-:S07]  /*09e0*/  @!P3 FADD R0, R0, R21 ;  /* 0x000000150000b221 */ /* 0x000fce0000000000 */
.L_x_3:
[----:B------:R-:W-:Y:S05]  /*09f0*/  BRA.U !UP1, `(.L_x_0) ;  /* 0x0000000109b47547 */ /* 0x000fea000b800000 */
[----:B------:R-:W-:Y:S02]  /*0a00*/  UISETP.NE.AND UP0, UPT, UR5, 0x1, UPT ;  /* 0x000000010500788c */ /* 0x000fe4000bf05270 */
[----:B------:R-:W-:-:S04]  /*0a10*/  ULOP3.LUT UR4, UR4, 0x1, URZ, 0xc0, !UPT ;  /* 0x0000000104047892 */ /* 0x000fc8000f8ec0ff */
[----:B------:R-:W-:-:S03]  /*0a20*/  UISETP.NE.U32.AND UP1, UPT, UR4, 0x1, UPT ;  /* 0x000000010400788c */ /* 0x000fc6000bf25070 */
[----:B------:R-:W-:Y:S08]  /*0a30*/  BRA.U !UP0, `(.L_x_4) ;  /* 0x0000000108607547 */ /* 0x000ff0000b800000 */
[----:B------:R-:W0:Y:S01]  /*0a40*/  LDCU UR4, c[0x0][0x398] ;  /* 0x00007300ff0477ac */ /* 0x000e220008000800 */
[----:B------:R-:W-:Y:S01]  /*0a50*/  IADD3 R5, PT, PT, R4, R3, RZ ;  /* 0x0000000304057210 */ /* 0x000fe20007ffe0ff */
[----:B------:R-:W1:Y:S04]  /*0a60*/  LDC.64 R6, c[0x0][0x388] ;  /* 0x0000e200ff067b82 */ /* 0x000e680000000a00 */
[C---:B------:R-:W-:Y:S01]  /*0a70*/  VIADD R15, R5.reuse, 0x1 ;  /* 0x00000001050f7836 */ /* 0x040fe20000000000 */
[----:B0-----:R-:W-:-:S04]  /*0a80*/  ISETP.GT.AND P0, PT, R5, UR4, PT ;  /* 0x0000000405007c0c */ /* 0x001fc8000bf04270 */
[----:B------:R-:W-:Y:S02]  /*0a90*/  ISETP.GT.AND P1, PT, R15, UR4, PT ;  /* 0x000000040f007c0c */ /* 0x000fe4000bf24270 */
[----:B------:R-:W-:Y:S02]  /*0aa0*/  ISETP.LT.OR P0, PT, R5, RZ, P0 ;  /* 0x000000ff0500720c */ /* 0x000fe40000701670 */
[----:B------:R-:W-:Y:S01]  /*0ab0*/  ISETP.LT.OR P1, PT, R15, RZ, P1 ;  /* 0x000000ff0f00720c */ /* 0x000fe20000f21670 */
[----:B-1----:R-:W-:-:S10]  /*0ac0*/  IMAD.WIDE.U32 R10, R3, 0x4, R6 ;  /* 0x00000004030a7825 */ /* 0x002fd400078e0006 */
[----:B------:R-:W0:Y:S08]  /*0ad0*/  @!P0 LDC.64 R8, c[0x0][0x380] ;  /* 0x0000e000ff088b82 */ /* 0x000e300000000a00 */
[----:B------:R-:W1:Y:S01]  /*0ae0*/  @!P1 LDC.64 R12, c[0x0][0x380] ;  /* 0x0000e000ff0c9b82 */ /* 0x000e620000000a00 */
[----:B0-----:R-:W-:Y:S02]  /*0af0*/  @!P0 IMAD.WIDE.U32 R6, R5, 0x4, R8 ;  /* 0x0000000405068825 */ /* 0x001fe400078e0008 */
[----:B------:R-:W2:Y:S04]  /*0b00*/  @!P0 LDG.E R5, desc[UR8][R10.64] ;  /* 0x000000080a058981 */ /* 0x000ea8000c1e1900 */
[----:B------:R-:W2:Y:S01]  /*0b10*/  @!P0 LDG.E R6, desc[UR8][R6.64] ;  /* 0x0000000806068981 */ /* 0x000ea2000c1e1900 */
[----:B-1----:R-:W-:-:S03]  /*0b20*/  @!P1 IMAD.WIDE.U32 R8, R15, 0x4, R12 ;  /* 0x000000040f089825 */ /* 0x002fc600078e000c */
[----:B------:R-:W3:Y:S04]  /*0b30*/  @!P1 LDG.E R13, desc[UR8][R10.64+0x4] ;  /* 0x000004080a0d9981 */ /* 0x000ee8000c1e1900 */
[----:B------:R-:W3:Y:S01]  /*0b40*/  @!P1 LDG.E R8, desc[UR8][R8.64] ;  /* 0x0000000808089981 */ /* 0x000ee2000c1e1900 */
[----:B------:R-:W-:Y:S01]  /*0b50*/  IADD3 R3, PT, PT, R3, 0x2, RZ ;  /* 0x0000000203037810 */ /* 0x000fe20007ffe0ff */
[----:B--2---:R-:W-:-:S05]  /*0b60*/  @!P0 IMAD R5, R6, R5, RZ ;  /* 0x0000000506058224 */ /* 0x004fca00078e02ff */
[----:B------:R-:W-:Y:S01]  /*0b70*/  @!P0 I2FP.F32.S32 R5, R5 ;  /* 0x0000000500058245 */ /* 0x000fe20000201400 */
[----:B---3--:R-:W-:-:S04]  /*0b80*/  @!P1 IMAD R13, R8, R13, RZ ;  /* 0x0000000d080d9224 */ /* 0x008fc800078e02ff */
[----:B------:R-:W-:Y:S01]  /*0b90*/  @!P0 FADD R0, R0, R5 ;  /* 0x0000000500008221 */ /* 0x000fe20000000000 */
[----:B------:R-:W-:-:S05]  /*0ba0*/  @!P1 I2FP.F32.S32 R13, R13 ;  /* 0x0000000d000d9245 */ /* 0x000fca0000201400 */
[----:B------:R-:W-:-:S07]  /*0bb0*/  @!P1 FADD R0, R0, R13 ;  /* 0x0000000d00009221 */ /* 0x000fce0000000000 */
.L_x_4:
[----:B------:R-:W-:Y:S05]  /*0bc0*/  BRA.U UP1, `(.L_x_0) ;  /* 0x0000000101407547 */ /* 0x000fea000b800000 */
[----:B------:R-:W0:Y:S01]  /*0bd0*/  LDCU UR4, c[0x0][0x398] ;  /* 0x00007300ff0477ac */ /* 0x000e220008000800 */
[----:B------:R-:W-:Y:S01]  /*0be0*/  IADD3 R9, PT, PT, R4, R3, RZ ;  /* 0x0000000304097210 */ /* 0x000fe20007ffe0ff */
[----:B------:R-:W-:Y:S03]  /*0bf0*/  BSSY.RECONVERGENT B0, `(.L_x_0) ;  /* 0x000000d000007945 */ /* 0x000fe60003800200 */
[----:B0-----:R-:W-:-:S04]  /*0c00*/  ISETP.GT.AND P0, PT, R9, UR4, PT ;  /* 0x0000000409007c0c */ /* 0x001fc8000bf04270 */
[----:B------:R-:W-:-:S13]  /*0c10*/  ISETP.LT.OR P0, PT, R9, RZ, P0 ;  /* 0x000000ff0900720c */ /* 0x000fda0000701670 */
[----:B------:R-:W-:Y:S05]  /*0c20*/  @P0 BRA `(.L_x_5) ;  /* 0x0000000000240947 */ /* 0x000fea0003800000 */
[----:B------:R-:W0:Y:S08]  /*0c30*/  LDC.64 R4, c[0x0][0x380] ;  /* 0x0000e000ff047b82 */ /* 0x000e300000000a00 */
[----:B------:R-:W1:Y:S01]  /*0c40*/  LDC.64 R6, c[0x0][0x388] ;  /* 0x0000e200ff067b82 */ /* 0x000e620000000a00 */
[----:B0-----:R-:W-:-:S06]  /*0c50*/  IMAD.WIDE.U32 R4, R9, 0x4, R4 ;  /* 0x0000000409047825 */ /* 0x001fcc00078e0004 */
[----:B------:R-:W2:Y:S01]  /*0c60*/  LDG.E R4, desc[UR8][R4.64] ;  /* 0x0000000804047981 */ /* 0x000ea2000c1e1900 */
[----:B-1----:R-:W-:-:S06]  /*0c70*/  IMAD.WIDE.U32 R6, R3, 0x4, R6 ;  /* 0x0000000403067825 */ /* 0x002fcc00078e0006 */
[----:B------:R-:W2:Y:S02]  /*0c80*/  LDG.E R7, desc[UR8][R6.64] ;  /* 0x0000000806077981 */ /* 0x000ea4000c1e1900 */
[----:B--2---:R-:W-:-:S05]  /*0c90*/  IMAD R3, R4, R7, RZ ;  /* 0x0000000704037224 */ /* 0x004fca00078e02ff */
[----:B------:R-:W-:-:S05]  /*0ca0*/  I2FP.F32.S32 R3, R3 ;  /* 0x0000000300037245 */ /* 0x000fca0000201400 */
[----:B------:R-:W-:-:S07]  /*0cb0*/  FADD R0, R0, R3 ;  /* 0x0000000300007221 */ /* 0x000fce0000000000 */
.L_x_5:
[----:B------:R-:W-:Y:S05]  /*0cc0*/  BSYNC.RECONVERGENT B0 ;  /* 0x0000000000007941 */ /* 0x000fea0003800200 */
.L_x_0:
[----:B------:R-:W0:Y:S01]  /*0cd0*/  LDC.64 R4, c[0x0][0x390] ;  /* 0x0000e400ff047b82 */ /* 0x000e220000000a00 */
[----:B------:R-:W1:Y:S01]  /*0ce0*/  F2I.TRUNC.NTZ R7, R0 ;  /* 0x0000000000077305 */ /* 0x000e62000020f100 */
[----:B0-----:R-:W-:-:S05]  /*0cf0*/  IMAD.WIDE R2, R2, 0x4, R4 ;  /* 0x0000000402027825 */ /* 0x001fca00078e0204 */
[----:B-1----:R-:W-:Y:S01]  /*0d00*/  STG.E desc[UR8][R2.64], R7 ;  /* 0x0000000702007986 */ /* 0x002fe2000c101908 */
[----:B------:R-:W-:Y:S05]  /*0d10*/  EXIT ;  /* 0x000000000000794d */ /* 0x000fea0003800000 */
.L_x_6:
[----:B------:R-:W-:-:S00]  /*0d20*/  BRA `(.L_x_6) ;  /* 0xfffffffc00fc7947 */ /* 0x000fc0000383ffff */
[----:B------:R-:W-:-:S00]  /*0d30*/  NOP ;  /* 0x0000000000007918 */ /* 0x000fc00000000000 */
        /* <DEDUP_REMOVED lines=12> */
.L_x_7:


//--------------------- .nv.shared.reserved.0     --------------------------
	.section	.nv.shared.reserved.0,"aw",@nobits
	.weak		__nv_reservedSMEM_offset_0_alias
	.size		__nv_reservedSMEM_offset_0_alias, 0, 64
	.other		__nv_reservedSMEM_offset_0_alias,@"STO_CUDA_RESERVED_SHARED STV_DEFAULT"
__nv_reservedSMEM_offset_0_alias:
	.zero		0
	.zero		64


//--------------------- .nv.constant0._Z11convulutionPiS_S_ii --------------------------
	.section	.nv.constant0._Z11convulutionPiS_S_ii,"a",@progbits
	.sectionflags	@""
	.align	4
.nv.constant0._Z11convulutionPiS_S_ii:
	.zero		928


//--------------------- SYMBOLS --------------------------

	.type		.nv.reservedSmem.offset0,@object
	.size		.nv.reservedSmem.offset0,0x4
